//
// Generated by NVIDIA NVVM Compiler
//
// Compiler Build ID: CL-36424714
// Cuda compilation tools, release 13.0, V13.0.88
// Based on NVVM 20.0.0
//

.version 9.0
.target sm_100
.address_size 64

	// .globl	_Z9copy_gridPdS_
.global .align 8 .f64 d_epsilon;
.global .align 8 .b8 d_epsilon_reduction[2000000];
.global .align 8 .b8 d_epsilon_reduction_results[8192];
// _ZZ17epsilon_reductionPdS_E15local_reduction has been demoted
// _ZZ25epsilon_reduction_resultsvE15local_reduction has been demoted

.visible .entry _Z9copy_gridPdS_(
	.param .u64 .ptr .align 1 _Z9copy_gridPdS__param_0,
	.param .u64 .ptr .align 1 _Z9copy_gridPdS__param_1
)
{
	.reg .pred 	%p<4>;
	.reg .b32 	%r<11>;
	.reg .b64 	%rd<8>;
	.reg .b64 	%fd<2>;

	ld.param.u64 	%rd1, [_Z9copy_gridPdS__param_0];
	ld.param.u64 	%rd2, [_Z9copy_gridPdS__param_1];
	mov.u32 	%r3, %tid.x;
	mov.u32 	%r4, %ntid.x;
	mov.u32 	%r5, %ctaid.x;
	mad.lo.s32 	%r1, %r4, %r5, %r3;
	mov.u32 	%r6, %tid.y;
	mov.u32 	%r7, %ntid.y;
	mov.u32 	%r8, %ctaid.y;
	mad.lo.s32 	%r9, %r7, %r8, %r6;
	setp.gt.s32 	%p1, %r1, 499;
	setp.gt.u32 	%p2, %r9, 499;
	or.pred  	%p3, %p1, %p2;
	@%p3 bra 	$L__BB0_2;
	cvta.to.global.u64 	%rd3, %rd1;
	cvta.to.global.u64 	%rd4, %rd2;
	mad.lo.s32 	%r10, %r9, 500, %r1;
	mul.wide.s32 	%rd5, %r10, 8;
	add.s64 	%rd6, %rd3, %rd5;
	ld.global.f64 	%fd1, [%rd6];
	add.s64 	%rd7, %rd4, %rd5;
	st.global.f64 	[%rd7], %fd1;
$L__BB0_2:
	bar.sync 	0;
	ret;

}
	// .globl	_Z17epsilon_reductionPdS_
.visible .entry _Z17epsilon_reductionPdS_(
	.param .u64 .ptr .align 1 _Z17epsilon_reductionPdS__param_0,
	.param .u64 .ptr .align 1 _Z17epsilon_reductionPdS__param_1
)
{
	.reg .pred 	%p<8>;
	.reg .b32 	%r<16>;
	.reg .b64 	%rd<14>;
	.reg .b64 	%fd<12>;
	// demoted variable
	.shared .align 8 .b8 _ZZ17epsilon_reductionPdS_E15local_reduction[8192];
	ld.param.u64 	%rd3, [_Z17epsilon_reductionPdS__param_0];
	ld.param.u64 	%rd4, [_Z17epsilon_reductionPdS__param_1];
	cvta.to.global.u64 	%rd5, %rd4;
	cvta.to.global.u64 	%rd6, %rd3;
	mov.u32 	%r15, %ntid.x;
	mov.u32 	%r8, %nctaid.x;
	mul.lo.s32 	%r2, %r15, %r8;
	mov.u32 	%r3, %tid.x;
	mov.u32 	%r4, %ctaid.x;
	mad.lo.s32 	%r9, %r15, %r4, %r3;
	mul.wide.s32 	%rd7, %r9, 8;
	add.s64 	%rd1, %rd6, %rd7;
	ld.global.f64 	%fd4, [%rd1];
	add.s64 	%rd2, %rd5, %rd7;
	ld.global.f64 	%fd5, [%rd2];
	sub.f64 	%fd6, %fd4, %fd5;
	abs.f64 	%fd1, %fd6;
	shl.b32 	%r10, %r3, 3;
	mov.u32 	%r11, _ZZ17epsilon_reductionPdS_E15local_reduction;
	add.s32 	%r5, %r11, %r10;
	st.shared.f64 	[%r5], %fd1;
	add.s32 	%r12, %r9, %r2;
	setp.gt.s32 	%p1, %r12, 249999;
	@%p1 bra 	$L__BB1_3;
	mul.wide.s32 	%rd8, %r2, 8;
	add.s64 	%rd9, %rd1, %rd8;
	ld.global.f64 	%fd7, [%rd9];
	add.s64 	%rd10, %rd2, %rd8;
	ld.global.f64 	%fd8, [%rd10];
	sub.f64 	%fd9, %fd7, %fd8;
	abs.f64 	%fd2, %fd9;
	setp.geu.f64 	%p2, %fd1, %fd2;
	@%p2 bra 	$L__BB1_3;
	st.shared.f64 	[%r5], %fd2;
$L__BB1_3:
	bar.sync 	0;
	setp.lt.u32 	%p3, %r15, 2;
	@%p3 bra 	$L__BB1_8;
$L__BB1_4:
	mov.u32 	%r6, %r15;
	shr.u32 	%r15, %r6, 1;
	setp.ge.u32 	%p4, %r3, %r15;
	@%p4 bra 	$L__BB1_7;
	ld.shared.f64 	%fd10, [%r5];
	shl.b32 	%r13, %r15, 3;
	add.s32 	%r14, %r5, %r13;
	ld.shared.f64 	%fd3, [%r14];
	setp.geu.f64 	%p5, %fd10, %fd3;
	@%p5 bra 	$L__BB1_7;
	st.shared.f64 	[%r5], %fd3;
$L__BB1_7:
	bar.sync 	0;
	setp.gt.u32 	%p6, %r6, 3;
	@%p6 bra 	$L__BB1_4;
$L__BB1_8:
	setp.ne.s32 	%p7, %r3, 0;
	@%p7 bra 	$L__BB1_10;
	ld.shared.f64 	%fd11, [_ZZ17epsilon_reductionPdS_E15local_reduction];
	mul.wide.u32 	%rd11, %r4, 8;
	mov.u64 	%rd12, d_epsilon_reduction_results;
	add.s64 	%rd13, %rd12, %rd11;
	st.global.f64 	[%rd13], %fd11;
$L__BB1_10:
	ret;

}
	// .globl	_Z25epsilon_reduction_resultsv
.visible .entry _Z25epsilon_reduction_resultsv()
{
	.reg .pred 	%p<7>;
	.reg .b32 	%r<13>;
	.reg .b64 	%rd<5>;
	.reg .b64 	%fd<5>;
	// demoted variable
	.shared .align 8 .b8 _ZZ25epsilon_reduction_resultsvE15local_reduction[8192];
	mov.u32 	%r6, %tid.x;
	mov.u32 	%r12, %ntid.x;
	mov.u32 	%r7, %ctaid.x;
	mad.lo.s32 	%r2, %r12, %r7, %r6;
	setp.ge.u32 	%p1, %r2, %r12;
	@%p1 bra 	$L__BB2_9;
	shl.b32 	%r8, %r2, 3;
	mov.u32 	%r9, _ZZ25epsilon_reduction_resultsvE15local_reduction;
	add.s32 	%r3, %r9, %r8;
	mov.b64 	%rd1, 0;
	st.shared.u64 	[%r3], %rd1;
	bar.sync 	0;
	mul.wide.u32 	%rd2, %r2, 8;
	mov.u64 	%rd3, d_epsilon_reduction_results;
	add.s64 	%rd4, %rd3, %rd2;
	ld.global.f64 	%fd2, [%rd4];
	st.shared.f64 	[%r3], %fd2;
	bar.sync 	0;
	setp.lt.u32 	%p2, %r12, 2;
	@%p2 bra 	$L__BB2_6;
$L__BB2_2:
	mov.u32 	%r4, %r12;
	shr.u32 	%r12, %r4, 1;
	setp.ge.s32 	%p3, %r2, %r12;
	@%p3 bra 	$L__BB2_5;
	ld.shared.f64 	%fd3, [%r3];
	shl.b32 	%r10, %r12, 3;
	add.s32 	%r11, %r3, %r10;
	ld.shared.f64 	%fd1, [%r11];
	setp.geu.f64 	%p4, %fd3, %fd1;
	@%p4 bra 	$L__BB2_5;
	st.shared.f64 	[%r3], %fd1;
$L__BB2_5:
	bar.sync 	0;
	setp.gt.u32 	%p5, %r4, 3;
	@%p5 bra 	$L__BB2_2;
$L__BB2_6:
	setp.ne.s32 	%p6, %r2, 0;
	@%p6 bra 	$L__BB2_8;
	ld.shared.f64 	%fd4, [_ZZ25epsilon_reduction_resultsvE15local_reduction];
	st.global.f64 	[d_epsilon], %fd4;
$L__BB2_8:
	membar.gl;
$L__BB2_9:
	ret;

}
	// .globl	_Z18calculate_solutionPdS_
.visible .entry _Z18calculate_solutionPdS_(
	.param .u64 .ptr .align 1 _Z18calculate_solutionPdS__param_0,
	.param .u64 .ptr .align 1 _Z18calculate_solutionPdS__param_1
)
{
	.reg .pred 	%p<2>;
	.reg .b32 	%r<16>;
	.reg .b64 	%rd<12>;
	.reg .b64 	%fd<9>;

	ld.param.u64 	%rd1, [_Z18calculate_solutionPdS__param_0];
	ld.param.u64 	%rd2, [_Z18calculate_solutionPdS__param_1];
	mov.u32 	%r3, %tid.x;
	mov.u32 	%r4, %ntid.x;
	mov.u32 	%r5, %ctaid.x;
	mad.lo.s32 	%r1, %r4, %r5, %r3;
	mov.u32 	%r6, %tid.y;
	mov.u32 	%r7, %ntid.y;
	mov.u32 	%r8, %ctaid.y;
	mad.lo.s32 	%r9, %r7, %r8, %r6;
	add.s32 	%r10, %r1, -1;
	add.s32 	%r11, %r9, -1;
	max.u32 	%r12, %r10, %r11;
	setp.gt.u32 	%p1, %r12, 497;
	@%p1 bra 	$L__BB3_2;
	cvta.to.global.u64 	%rd3, %rd2;
	cvta.to.global.u64 	%rd4, %rd1;
	mad.lo.s32 	%r13, %r9, 500, %r1;
	add.s32 	%r14, %r13, -1;
	add.s32 	%r15, %r13, -500;
	mul.wide.u32 	%rd5, %r15, 8;
	add.s64 	%rd6, %rd3, %rd5;
	ld.global.f64 	%fd1, [%rd6];
	mul.wide.u32 	%rd7, %r13, 8;
	add.s64 	%rd8, %rd3, %rd7;
	ld.global.f64 	%fd2, [%rd8+4000];
	add.f64 	%fd3, %fd1, %fd2;
	ld.global.f64 	%fd4, [%rd8+8];
	add.f64 	%fd5, %fd3, %fd4;
	mul.wide.u32 	%rd9, %r14, 8;
	add.s64 	%rd10, %rd3, %rd9;
	ld.global.f64 	%fd6, [%rd10];
	add.f64 	%fd7, %fd5, %fd6;
	mul.f64 	%fd8, %fd7, 0d3FD0000000000000;
	add.s64 	%rd11, %rd4, %rd7;
	st.global.f64 	[%rd11], %fd8;
$L__BB3_2:
	bar.sync 	0;
	ret;

}


// ===== COMPILED SASS (sm_100) =====

	.target	sm_100

	.elftype	@"ET_EXEC"


//--------------------- .note.nv.tkinfo           --------------------------
	.section	.note.nv.tkinfo,"",@"SHT_NOTE"
	.sectionflags	@"SHF_NOTE_NV_TKINFO"
	.tkinfo
        /*0018*/ 	.word	0x00000002
        /*0030*/ 	.string	""
        /*0030*/ 	.string	"ptxas"
        /*0030*/ 	.string	"Cuda compilation tools, release 13.0, V13.0.88"
        /*0030*/ 	.string	"Build cuda_13.0.r13.0/compiler.36424714_0"
        /*0030*/ 	.string	"-arch sm_100 -m 64 "



//--------------------- .note.nv.cuinfo           --------------------------
	.section	.note.nv.cuinfo,"",@"SHT_NOTE"
	.sectionflags	@"SHF_NOTE_NV_CUINFO"
        /*0018*/ 	.short	0x0002
        /*001a*/ 	.short	0x0064
        /*001c*/ 	.short	0x0082
	.zero		2


//--------------------- .nv.info                  --------------------------
	.section	.nv.info,"",@"SHT_CUDA_INFO"
	.align	4


	//----- nvinfo : EIATTR_REGCOUNT
	.align		4
        /*0000*/ 	.byte	0x04, 0x2f
        /*0002*/ 	.short	(.L_4 - .L_3)
	.align		4
.L_3:
        /*0004*/ 	.word	index@(_Z9copy_gridPdS_)
        /*0008*/ 	.word	0x0000000a


	//----- nvinfo : EIATTR_FRAME_SIZE
	.align		4
.L_4:
        /*000c*/ 	.byte	0x04, 0x11
        /*000e*/ 	.short	(.L_6 - .L_5)
	.align		4
.L_5:
        /*0010*/ 	.word	index@(_Z9copy_gridPdS_)
        /*0014*/ 	.word	0x00000000


	//----- nvinfo : EIATTR_REGCOUNT
	.align		4
.L_6:
        /*0018*/ 	.byte	0x04, 0x2f
        /*001a*/ 	.short	(.L_8 - .L_7)
	.align		4
.L_7:
        /*001c*/ 	.word	index@(_Z17epsilon_reductionPdS_)
        /*0020*/ 	.word	0x00000012


	//----- nvinfo : EIATTR_FRAME_SIZE
	.align		4
.L_8:
        /*0024*/ 	.byte	0x04, 0x11
        /*0026*/ 	.short	(.L_10 - .L_9)
	.align		4
.L_9:
        /*0028*/ 	.word	index@(_Z17epsilon_reductionPdS_)
        /*002c*/ 	.word	0x00000000


	//----- nvinfo : EIATTR_REGCOUNT
	.align		4
.L_10:
        /*0030*/ 	.byte	0x04, 0x2f
        /*0032*/ 	.short	(.L_12 - .L_11)
	.align		4
.L_11:
        /*0034*/ 	.word	index@(_Z25epsilon_reduction_resultsv)
        /*0038*/ 	.word	0x0000000c


	//----- nvinfo : EIATTR_FRAME_SIZE
	.align		4
.L_12:
        /*003c*/ 	.byte	0x04, 0x11
        /*003e*/ 	.short	(.L_14 - .L_13)
	.align		4
.L_13:
        /*0040*/ 	.word	index@(_Z25epsilon_reduction_resultsv)
        /*0044*/ 	.word	0x00000000


	//----- nvinfo : EIATTR_REGCOUNT
	.align		4
.L_14:
        /*0048*/ 	.byte	0x04, 0x2f
        /*004a*/ 	.short	(.L_16 - .L_15)
	.align		4
.L_15:
        /*004c*/ 	.word	index@(_Z18calculate_solutionPdS_)
        /*0050*/ 	.word	0x00000012


	//----- nvinfo : EIATTR_FRAME_SIZE
	.align		4
.L_16:
        /*0054*/ 	.byte	0x04, 0x11
        /*0056*/ 	.short	(.L_18 - .L_17)
	.align		4
.L_17:
        /*0058*/ 	.word	index@(_Z18calculate_solutionPdS_)
        /*005c*/ 	.word	0x00000000


	//----- nvinfo : EIATTR_MIN_STACK_SIZE
	.align		4
.L_18:
        /*0060*/ 	.byte	0x04, 0x12
        /*0062*/ 	.short	(.L_20 - .L_19)
	.align		4
.L_19:
        /*0064*/ 	.word	index@(_Z18calculate_solutionPdS_)
        /*0068*/ 	.word	0x00000000


	//----- nvinfo : EIATTR_MIN_STACK_SIZE
	.align		4
.L_20:
        /*006c*/ 	.byte	0x04, 0x12
        /*006e*/ 	.short	(.L_22 - .L_21)
	.align		4
.L_21:
        /*0070*/ 	.word	index@(_Z25epsilon_reduction_resultsv)
        /*0074*/ 	.word	0x00000000


	//----- nvinfo : EIATTR_MIN_STACK_SIZE
	.align		4
.L_22:
        /*0078*/ 	.byte	0x04, 0x12
        /*007a*/ 	.short	(.L_24 - .L_23)
	.align		4
.L_23:
        /*007c*/ 	.word	index@(_Z17epsilon_reductionPdS_)
        /*0080*/ 	.word	0x00000000


	//----- nvinfo : EIATTR_MIN_STACK_SIZE
	.align		4
.L_24:
        /*0084*/ 	.byte	0x04, 0x12
        /*0086*/ 	.short	(.L_26 - .L_25)
	.align		4
.L_25:
        /*0088*/ 	.word	index@(_Z9copy_gridPdS_)
        /*008c*/ 	.word	0x00000000
.L_26:


//--------------------- .nv.compat                --------------------------
	.section	.nv.compat,"",@"SHT_CUDA_COMPAT_INFO"
	.align	4
        /*0000*/ 	.byte	0x02, 0x09, 0x00, 0x00, 0x02, 0x02, 0x01, 0x00, 0x02, 0x05, 0x05, 0x00, 0x03, 0x07, 0x01, 0x01
        /*0010*/ 	.byte	0x02, 0x03, 0x00, 0x00, 0x02, 0x06, 0x01, 0x00, 0x04, 0x0b, 0x08, 0x00, 0x01, 0x00, 0x00, 0x00
        /*0020*/ 	.byte	0x00, 0x00, 0x00, 0x00


//--------------------- .nv.info._Z18calculate_solutionPdS_ --------------------------
	.section	.nv.info._Z18calculate_solutionPdS_,"",@"SHT_CUDA_INFO"
	.sectionflags	@""
	.align	4


	//----- nvinfo : EIATTR_CUDA_API_VERSION
	.align		4
        /*0000*/ 	.byte	0x04, 0x37
        /*0002*/ 	.short	(.L_28 - .L_27)
.L_27:
        /*0004*/ 	.word	0x00000082


	//----- nvinfo : EIATTR_KPARAM_INFO
	.align		4
.L_28:
        /*0008*/ 	.byte	0x04, 0x17
        /*000a*/ 	.short	(.L_30 - .L_29)
.L_29:
        /*000c*/ 	.word	0x00000000
        /*0010*/ 	.short	0x0001
        /*0012*/ 	.short	0x0008
        /*0014*/ 	.byte	0x00, 0xf5, 0x21, 0x00


	//----- nvinfo : EIATTR_KPARAM_INFO
	.align		4
.L_30:
        /*0018*/ 	.byte	0x04, 0x17
        /*001a*/ 	.short	(.L_32 - .L_31)
.L_31:
        /*001c*/ 	.word	0x00000000
        /*0020*/ 	.short	0x0000
        /*0022*/ 	.short	0x0000
        /*0024*/ 	.byte	0x00, 0xf5, 0x21, 0x00


	//----- nvinfo : EIATTR_SPARSE_MMA_MASK
	.align		4
.L_32:
        /*0028*/ 	.byte	0x03, 0x50
        /*002a*/ 	.short	0x0000


	//----- nvinfo : EIATTR_MAXREG_COUNT
	.align		4
        /*002c*/ 	.byte	0x03, 0x1b
        /*002e*/ 	.short	0x00ff


	//----- nvinfo : EIATTR_NUM_BARRIERS
	.align		4
        /*0030*/ 	.byte	0x02, 0x4c
        /*0032*/ 	.byte	0x01
	.zero		1


	//----- nvinfo : EIATTR_MERCURY_ISA_VERSION
	.align		4
        /*0034*/ 	.byte	0x03, 0x5f
        /*0036*/ 	.short	0x0101


	//----- nvinfo : EIATTR_VRC_CTA_INIT_COUNT
	.align		4
        /*0038*/ 	.byte	0x02, 0x4a
	.zero		1
	.zero		1


	//----- nvinfo : EIATTR_EXIT_INSTR_OFFSETS
	.align		4
        /*003c*/ 	.byte	0x04, 0x1c
        /*003e*/ 	.short	(.L_34 - .L_33)


	//   ....[0]....
.L_33:
        /*0040*/ 	.word	0x00000230


	//----- nvinfo : EIATTR_CRS_STACK_SIZE
	.align		4
.L_34:
        /*0044*/ 	.byte	0x04, 0x1e
        /*0046*/ 	.short	(.L_36 - .L_35)
.L_35:
        /*0048*/ 	.word	0x00000000


	//----- nvinfo : EIATTR_CBANK_PARAM_SIZE
	.align		4
.L_36:
        /*004c*/ 	.byte	0x03, 0x19
        /*004e*/ 	.short	0x0010


	//----- nvinfo : EIATTR_PARAM_CBANK
	.align		4
        /*0050*/ 	.byte	0x04, 0x0a
        /*0052*/ 	.short	(.L_38 - .L_37)
	.align		4
.L_37:
        /*0054*/ 	.word	index@(.nv.constant0._Z18calculate_solutionPdS_)
        /*0058*/ 	.short	0x0380
        /*005a*/ 	.short	0x0010


	//----- nvinfo : EIATTR_SW_WAR
	.align		4
.L_38:
        /*005c*/ 	.byte	0x04, 0x36
        /*005e*/ 	.short	(.L_40 - .L_39)
.L_39:
        /*0060*/ 	.word	0x00000008
.L_40:


//--------------------- .nv.info._Z25epsilon_reduction_resultsv --------------------------
	.section	.nv.info._Z25epsilon_reduction_resultsv,"",@"SHT_CUDA_INFO"
	.sectionflags	@""
	.align	4


	//----- nvinfo : EIATTR_CUDA_API_VERSION
	.align		4
        /*0000*/ 	.byte	0x04, 0x37
        /*0002*/ 	.short	(.L_42 - .L_41)
.L_41:
        /*0004*/ 	.word	0x00000082


	//----- nvinfo : EIATTR_SPARSE_MMA_MASK
	.align		4
.L_42:
        /*0008*/ 	.byte	0x03, 0x50
        /*000a*/ 	.short	0x0000


	//----- nvinfo : EIATTR_MAXREG_COUNT
	.align		4
        /*000c*/ 	.byte	0x03, 0x1b
        /*000e*/ 	.short	0x00ff


	//----- nvinfo : EIATTR_NUM_BARRIERS
	.align		4
        /*0010*/ 	.byte	0x02, 0x4c
        /*0012*/ 	.byte	0x01
	.zero		1


	//----- nvinfo : EIATTR_MERCURY_ISA_VERSION
	.align		4
        /*0014*/ 	.byte	0x03, 0x5f
        /*0016*/ 	.short	0x0101


	//----- nvinfo : EIATTR_VRC_CTA_INIT_COUNT
	.align		4
        /*0018*/ 	.byte	0x02, 0x4a
	.zero		1
	.zero		1


	//----- nvinfo : EIATTR_EXIT_INSTR_OFFSETS
	.align		4
        /*001c*/ 	.byte	0x04, 0x1c
        /*001e*/ 	.short	(.L_44 - .L_43)


	//   ....[0]....
.L_43:
        /*0020*/ 	.word	0x00000070


	//   ....[1]....
        /*0024*/ 	.word	0x000002f0


	//----- nvinfo : EIATTR_CRS_STACK_SIZE
	.align		4
.L_44:
        /*0028*/ 	.byte	0x04, 0x1e
        /*002a*/ 	.short	(.L_46 - .L_45)
.L_45:
        /*002c*/ 	.word	0x00000000


	//----- nvinfo : EIATTR_SW_WAR
	.align		4
.L_46:
        /*0030*/ 	.byte	0x04, 0x36
        /*0032*/ 	.short	(.L_48 - .L_47)
.L_47:
        /*0034*/ 	.word	0x00000008
.L_48:


//--------------------- .nv.info._Z17epsilon_reductionPdS_ --------------------------
	.section	.nv.info._Z17epsilon_reductionPdS_,"",@"SHT_CUDA_INFO"
	.sectionflags	@""
	.align	4


	//----- nvinfo : EIATTR_CUDA_API_VERSION
	.align		4
        /*0000*/ 	.byte	0x04, 0x37
        /*0002*/ 	.short	(.L_50 - .L_49)
.L_49:
        /*0004*/ 	.word	0x00000082


	//----- nvinfo : EIATTR_KPARAM_INFO
	.align		4
.L_50:
        /*0008*/ 	.byte	0x04, 0x17
        /*000a*/ 	.short	(.L_52 - .L_51)
.L_51:
        /*000c*/ 	.word	0x00000000
        /*0010*/ 	.short	0x0001
        /*0012*/ 	.short	0x0008
        /*0014*/ 	.byte	0x00, 0xf5, 0x21, 0x00


	//----- nvinfo : EIATTR_KPARAM_INFO
	.align		4
.L_52:
        /*0018*/ 	.byte	0x04, 0x17
        /*001a*/ 	.short	(.L_54 - .L_53)
.L_53:
        /*001c*/ 	.word	0x00000000
        /*0020*/ 	.short	0x0000
        /*0022*/ 	.short	0x0000
        /*0024*/ 	.byte	0x00, 0xf5, 0x21, 0x00


	//----- nvinfo : EIATTR_SPARSE_MMA_MASK
	.align		4
.L_54:
        /*0028*/ 	.byte	0x03, 0x50
        /*002a*/ 	.short	0x0000


	//----- nvinfo : EIATTR_MAXREG_COUNT
	.align		4
        /*002c*/ 	.byte	0x03, 0x1b
        /*002e*/ 	.short	0x00ff


	//----- nvinfo : EIATTR_NUM_BARRIERS
	.align		4
        /*0030*/ 	.byte	0x02, 0x4c
        /*0032*/ 	.byte	0x01
	.zero		1


	//----- nvinfo : EIATTR_MERCURY_ISA_VERSION
	.align		4
        /*0034*/ 	.byte	0x03, 0x5f
        /*0036*/ 	.short	0x0101


	//----- nvinfo : EIATTR_VRC_CTA_INIT_COUNT
	.align		4
        /*0038*/ 	.byte	0x02, 0x4a
	.zero		1
	.zero		1


	//----- nvinfo : EIATTR_EXIT_INSTR_OFFSETS
	.align		4
        /*003c*/ 	.byte	0x04, 0x1c
        /*003e*/ 	.short	(.L_56 - .L_55)


	//   ....[0]....
.L_55:
        /*0040*/ 	.word	0x00000350


	//   ....[1]....
        /*0044*/ 	.word	0x000003d0


	//----- nvinfo : EIATTR_CRS_STACK_SIZE
	.align		4
.L_56:
        /*0048*/ 	.byte	0x04, 0x1e
        /*004a*/ 	.short	(.L_58 - .L_57)
.L_57:
        /*004c*/ 	.word	0x00000000


	//----- nvinfo : EIATTR_CBANK_PARAM_SIZE
	.align		4
.L_58:
        /*0050*/ 	.byte	0x03, 0x19
        /*0052*/ 	.short	0x0010


	//----- nvinfo : EIATTR_PARAM_CBANK
	.align		4
        /*0054*/ 	.byte	0x04, 0x0a
        /*0056*/ 	.short	(.L_60 - .L_59)
	.align		4
.L_59:
        /*0058*/ 	.word	index@(.nv.constant0._Z17epsilon_reductionPdS_)
        /*005c*/ 	.short	0x0380
        /*005e*/ 	.short	0x0010


	//----- nvinfo : EIATTR_SW_WAR
	.align		4
.L_60:
        /*0060*/ 	.byte	0x04, 0x36
        /*0062*/ 	.short	(.L_62 - .L_61)
.L_61:
        /*0064*/ 	.word	0x00000008
.L_62:


//--------------------- .nv.info._Z9copy_gridPdS_ --------------------------
	.section	.nv.info._Z9copy_gridPdS_,"",@"SHT_CUDA_INFO"
	.sectionflags	@""
	.align	4


	//----- nvinfo : EIATTR_CUDA_API_VERSION
	.align		4
        /*0000*/ 	.byte	0x04, 0x37
        /*0002*/ 	.short	(.L_64 - .L_63)
.L_63:
        /*0004*/ 	.word	0x00000082


	//----- nvinfo : EIATTR_KPARAM_INFO
	.align		4
.L_64:
        /*0008*/ 	.byte	0x04, 0x17
        /*000a*/ 	.short	(.L_66 - .L_65)
.L_65:
        /*000c*/ 	.word	0x00000000
        /*0010*/ 	.short	0x0001
        /*0012*/ 	.short	0x0008
        /*0014*/ 	.byte	0x00, 0xf5, 0x21, 0x00


	//----- nvinfo : EIATTR_KPARAM_INFO
	.align		4
.L_66:
        /*0018*/ 	.byte	0x04, 0x17
        /*001a*/ 	.short	(.L_68 - .L_67)
.L_67:
        /*001c*/ 	.word	0x00000000
        /*0020*/ 	.short	0x0000
        /*0022*/ 	.short	0x0000
        /*0024*/ 	.byte	0x00, 0xf5, 0x21, 0x00


	//----- nvinfo : EIATTR_SPARSE_MMA_MASK
	.align		4
.L_68:
        /*0028*/ 	.byte	0x03, 0x50
        /*002a*/ 	.short	0x0000


	//----- nvinfo : EIATTR_MAXREG_COUNT
	.align		4
        /*002c*/ 	.byte	0x03, 0x1b
        /*002e*/ 	.short	0x00ff


	//----- nvinfo : EIATTR_NUM_BARRIERS
	.align		4
        /*0030*/ 	.byte	0x02, 0x4c
        /*0032*/ 	.byte	0x01
	.zero		1


	//----- nvinfo : EIATTR_MERCURY_ISA_VERSION
	.align		4
        /*0034*/ 	.byte	0x03, 0x5f
        /*0036*/ 	.short	0x0101


	//----- nvinfo : EIATTR_VRC_CTA_INIT_COUNT
	.align		4
        /*0038*/ 	.byte	0x02, 0x4a
	.zero		1
	.zero		1


	//----- nvinfo : EIATTR_EXIT_INSTR_OFFSETS
	.align		4
        /*003c*/ 	.byte	0x04, 0x1c
        /*003e*/ 	.short	(.L_70 - .L_69)


	//   ....[0]....
.L_69:
        /*0040*/ 	.word	0x00000170


	//----- nvinfo : EIATTR_CRS_STACK_SIZE
	.align		4
.L_70:
        /*0044*/ 	.byte	0x04, 0x1e
        /*0046*/ 	.short	(.L_72 - .L_71)
.L_71:
        /*0048*/ 	.word	0x00000000


	//----- nvinfo : EIATTR_CBANK_PARAM_SIZE
	.align		4
.L_72:
        /*004c*/ 	.byte	0x03, 0x19
        /*004e*/ 	.short	0x0010


	//----- nvinfo : EIATTR_PARAM_CBANK
	.align		4
        /*0050*/ 	.byte	0x04, 0x0a
        /*0052*/ 	.short	(.L_74 - .L_73)
	.align		4
.L_73:
        /*0054*/ 	.word	index@(.nv.constant0._Z9copy_gridPdS_)
        /*0058*/ 	.short	0x0380
        /*005a*/ 	.short	0x0010


	//----- nvinfo : EIATTR_SW_WAR
	.align		4
.L_74:
        /*005c*/ 	.byte	0x04, 0x36
        /*005e*/ 	.short	(.L_76 - .L_75)
.L_75:
        /*0060*/ 	.word	0x00000008
.L_76:


//--------------------- .nv.callgraph             --------------------------
	.section	.nv.callgraph,"",@"SHT_CUDA_CALLGRAPH"
	.align	4
	.sectionentsize	8
	.align		4
        /*0000*/ 	.word	0x00000000
	.align		4
        /*0004*/ 	.word	0xffffffff
	.align		4
        /*0008*/ 	.word	0x00000000
	.align		4
        /*000c*/ 	.word	0xfffffffe
	.align		4
        /*0010*/ 	.word	0x00000000
	.align		4
        /*0014*/ 	.word	0xfffffffd
	.align		4
        /*0018*/ 	.word	0x00000000
	.align		4
        /*001c*/ 	.word	0xfffffffc


//--------------------- .nv.constant4             --------------------------
	.section	.nv.constant4,"a",@progbits
	.align	8
	.align		8
.nv.constant4:
        /*0000*/ 	.dword	d_epsilon
	.align		8
        /*0008*/ 	.dword	d_epsilon_reduction
	.align		8
        /*0010*/ 	.dword	d_epsilon_reduction_results


//--------------------- .text._Z18calculate_solutionPdS_ --------------------------
	.section	.text._Z18calculate_solutionPdS_,"ax",@progbits
	.align	128
        .global         _Z18calculate_solutionPdS_
        .type           _Z18calculate_solutionPdS_,@function
        .size           _Z18calculate_solutionPdS_,(.L_x_18 - _Z18calculate_solutionPdS_)
        .other          _Z18calculate_solutionPdS_,@"STO_CUDA_ENTRY STV_DEFAULT"
_Z18calculate_solutionPdS_:
.text._Z18calculate_solutionPdS_:
[----:B------:R-:W-:Y:S01]  /*0000*/  LDC R1, c[0x0][0x37c] ;  /* 0x0000df00ff017b82 */ /* 0x000fe20000000800 */
[----:B------:R-:W0:Y:S01]  /*0010*/  S2R R3, SR_TID.Y ;  /* 0x0000000000037919 */ /* 0x000e220000002200 */
[----:B------:R-:W1:Y:S01]  /*0020*/  LDCU UR4, c[0x0][0x360] ;  /* 0x00006c00ff0477ac */ /* 0x000e620008000800 */
[----:B------:R-:W-:Y:S01]  /*0030*/  BSSY.RECONVERGENT B0, `(.L_x_0) ;  /* 0x000001e000007945 */ /* 0x000fe20003800200 */
[----:B------:R-:W0:Y:S01]  /*0040*/  S2R R2, SR_CTAID.Y ;  /* 0x0000000000027919 */ /* 0x000e220000002600 */
[----:B------:R-:W0:Y:S01]  /*0050*/  LDCU UR5, c[0x0][0x364] ;  /* 0x00006c80ff0577ac */ /* 0x000e220008000800 */
[----:B------:R-:W1:Y:S01]  /*0060*/  S2R R0, SR_TID.X ;  /* 0x0000000000007919 */ /* 0x000e620000002100 */
[----:B------:R-:W1:Y:S01]  /*0070*/  S2R R5, SR_CTAID.X ;  /* 0x0000000000057919 */ /* 0x000e620000002500 */
[----:B0-----:R-:W-:Y:S02]  /*0080*/  IMAD R3, R2, UR5, R3 ;  /* 0x0000000502037c24 */ /* 0x001fe4000f8e0203 */
[----:B-1----:R-:W-:-:S03]  /*0090*/  IMAD R0, R5, UR4, R0 ;  /* 0x0000000405007c24 */ /* 0x002fc6000f8e0200 */
[----:B------:R-:W-:-:S04]  /*00a0*/  IADD3 R5, PT, PT, R3, -0x1, RZ ;  /* 0xffffffff03057810 */ /* 0x000fc80007ffe0ff */
[----:B------:R-:W-:-:S04]  /*00b0*/  VIADDMNMX.U32 R5, R0, 0xffffffff, R5, !PT ;  /* 0xffffffff00057846 */ /* 0x000fc80007800005 */
[----:B------:R-:W-:-:S13]  /*00c0*/  ISETP.GT.U32.AND P0, PT, R5, 0x1f1, PT ;  /* 0x000001f10500780c */ /* 0x000fda0003f04070 */
[----:B------:R-:W-:Y:S05]  /*00d0*/  @P0 BRA `(.L_x_1) ;  /* 0x00000000004c0947 */ /* 0x000fea0003800000 */
[----:B------:R-:W0:Y:S01]  /*00e0*/  LDC.64 R10, c[0x0][0x388] ;  /* 0x0000e200ff0a7b82 */ /* 0x000e220000000a00 */
[----:B------:R-:W1:Y:S01]  /*00f0*/  LDCU.64 UR4, c[0x0][0x358] ;  /* 0x00006b00ff0477ac */ /* 0x000e620008000a00 */
[----:B------:R-:W-:-:S05]  /*0100*/  IMAD R15, R3, 0x1f4, R0 ;  /* 0x000001f4030f7824 */ /* 0x000fca00078e0200 */
[C---:B------:R-:W-:Y:S02]  /*0110*/  IADD3 R3, PT, PT, R15.reuse, -0x1f4, RZ ;  /* 0xfffffe0c0f037810 */ /* 0x040fe40007ffe0ff */
[----:B------:R-:W-:-:S03]  /*0120*/  IADD3 R13, PT, PT, R15, -0x1, RZ ;  /* 0xffffffff0f0d7810 */ /* 0x000fc60007ffe0ff */
[----:B0-----:R-:W-:-:S04]  /*0130*/  IMAD.WIDE.U32 R2, R3, 0x8, R10 ;  /* 0x0000000803027825 */ /* 0x001fc800078e000a */
[--C-:B------:R-:W-:Y:S02]  /*0140*/  IMAD.WIDE.U32 R4, R15, 0x8, R10.reuse ;  /* 0x000000080f047825 */ /* 0x100fe400078e000a */
[----:B-1----:R-:W2:Y:S04]  /*0150*/  LDG.E.64 R2, desc[UR4][R2.64] ;  /* 0x0000000402027981 */ /* 0x002ea8000c1e1b00 */
[----:B------:R-:W2:Y:S01]  /*0160*/  LDG.E.64 R6, desc[UR4][R4.64+0xfa0] ;  /* 0x000fa00404067981 */ /* 0x000ea2000c1e1b00 */
[----:B------:R-:W-:Y:S02]  /*0170*/  IMAD.WIDE.U32 R10, R13, 0x8, R10 ;  /* 0x000000080d0a7825 */ /* 0x000fe400078e000a */
[----:B------:R-:W0:Y:S01]  /*0180*/  LDC.64 R12, c[0x0][0x380] ;  /* 0x0000e000ff0c7b82 */ /* 0x000e220000000a00 */
[----:B------:R-:W3:Y:S04]  /*0190*/  LDG.E.64 R8, desc[UR4][R4.64+0x8] ;  /* 0x0000080404087981 */ /* 0x000ee8000c1e1b00 */
[----:B------:R-:W4:Y:S01]  /*01a0*/  LDG.E.64 R10, desc[UR4][R10.64] ;  /* 0x000000040a0a7981 */ /* 0x000f22000c1e1b00 */
[----:B--2---:R-:W-:-:S08]  /*01b0*/  DADD R6, R2, R6 ;  /* 0x0000000002067229 */ /* 0x004fd00000000006 */
[----:B---3--:R-:W-:-:S08]  /*01c0*/  DADD R6, R6, R8 ;  /* 0x0000000006067229 */ /* 0x008fd00000000008 */
[----:B----4-:R-:W-:Y:S01]  /*01d0*/  DADD R6, R6, R10 ;  /* 0x0000000006067229 */ /* 0x010fe2000000000a */
[----:B0-----:R-:W-:-:S07]  /*01e0*/  IMAD.WIDE.U32 R8, R15, 0x8, R12 ;  /* 0x000000080f087825 */ /* 0x001fce00078e000c */
[----:B------:R-:W-:-:S07]  /*01f0*/  DMUL R6, R6, 0.25 ;  /* 0x3fd0000006067828 */ /* 0x000fce0000000000 */
[----:B------:R0:W-:Y:S04]  /*0200*/  STG.E.64 desc[UR4][R8.64], R6 ;  /* 0x0000000608007986 */ /* 0x0001e8000c101b04 */
.L_x_1:
[----:B------:R-:W-:Y:S05]  /*0210*/  BSYNC.RECONVERGENT B0 ;  /* 0x0000000000007941 */ /* 0x000fea0003800200 */
.L_x_0:
[----:B------:R-:W-:Y:S06]  /*0220*/  BAR.SYNC.DEFER_BLOCKING 0x0 ;  /* 0x0000000000007b1d */ /* 0x000fec0000010000 */
[----:B------:R-:W-:Y:S05]  /*0230*/  EXIT ;  /* 0x000000000000794d */ /* 0x000fea0003800000 */
.L_x_2:
[----:B------:R-:W-:-:S00]  /*0240*/  BRA `(.L_x_2) ;  /* 0xfffffffc00fc7947 */ /* 0x000fc0000383ffff */
[----:B------:R-:W-:-:S00]  /*0250*/  NOP ;  /* 0x0000000000007918 */ /* 0x000fc00000000000 */
        /* <DEDUP_REMOVED lines=10> */
.L_x_18:


//--------------------- .text._Z25epsilon_reduction_resultsv --------------------------
	.section	.text._Z25epsilon_reduction_resultsv,"ax",@progbits
	.align	128
        .global         _Z25epsilon_reduction_resultsv
        .type           _Z25epsilon_reduction_resultsv,@function
        .size           _Z25epsilon_reduction_resultsv,(.L_x_19 - _Z25epsilon_reduction_resultsv)
        .other          _Z25epsilon_reduction_resultsv,@"STO_CUDA_ENTRY STV_DEFAULT"
_Z25epsilon_reduction_resultsv:
.text._Z25epsilon_reduction_resultsv:
[----:B------:R-:W-:Y:S01]  /*0000*/  LDC R1, c[0x0][0x37c] ;  /* 0x0000df00ff017b82 */ /* 0x000fe20000000800 */
[----:B------:R-:W0:Y:S01]  /*0010*/  S2R R7, SR_TID.X ;  /* 0x0000000000077919 */ /* 0x000e220000002100 */
[----:B------:R-:W0:Y:S01]  /*0020*/  LDCU UR4, c[0x0][0x360] ;  /* 0x00006c00ff0477ac */ /* 0x000e220008000800 */
[----:B------:R-:W0:Y:S02]  /*0030*/  S2R R0, SR_CTAID.X ;  /* 0x0000000000007919 */ /* 0x000e240000002500 */
[----:B0-----:R-:W-:Y:S02]  /*0040*/  IMAD R7, R0, UR4, R7 ;  /* 0x0000000400077c24 */ /* 0x001fe4000f8e0207 */
[----:B------:R-:W-:-:S03]  /*0050*/  IMAD.U32 R0, RZ, RZ, UR4 ;  /* 0x00000004ff007e24 */ /* 0x000fc6000f8e00ff */
[----:B------:R-:W-:-:S13]  /*0060*/  ISETP.GE.U32.AND P0, PT, R7, UR4, PT ;  /* 0x0000000407007c0c */ /* 0x000fda000bf06070 */
[----:B------:R-:W-:Y:S05]  /*0070*/  @P0 EXIT ;  /* 0x000000000000094d */ /* 0x000fea0003800000 */
[----:B------:R-:W0:Y:S01]  /*0080*/  S2UR UR5, SR_CgaCtaId ;  /* 0x00000000000579c3 */ /* 0x000e220000008800 */
[----:B------:R-:W-:Y:S01]  /*0090*/  UMOV UR4, 0x400 ;  /* 0x0000040000047882 */ /* 0x000fe20000000000 */
[----:B------:R-:W1:Y:S06]  /*00a0*/  LDCU.64 UR6, c[0x0][0x358] ;  /* 0x00006b00ff0677ac */ /* 0x000e6c0008000a00 */
[----:B------:R-:W2:Y:S01]  /*00b0*/  LDC.64 R2, c[0x4][0x10] ;  /* 0x01000400ff027b82 */ /* 0x000ea20000000a00 */
[----:B0-----:R-:W-:-:S06]  /*00c0*/  ULEA UR4, UR5, UR4, 0x18 ;  /* 0x0000000405047291 */ /* 0x001fcc000f8ec0ff */
[C---:B------:R-:W-:Y:S01]  /*00d0*/  LEA R9, R7.reuse, UR4, 0x3 ;  /* 0x0000000407097c11 */ /* 0x040fe2000f8e18ff */
[----:B--2---:R-:W-:-:S04]  /*00e0*/  IMAD.WIDE.U32 R2, R7, 0x8, R2 ;  /* 0x0000000807027825 */ /* 0x004fc800078e0002 */
[----:B------:R0:W-:Y:S01]  /*00f0*/  STS.64 [R9], RZ ;  /* 0x000000ff09007388 */ /* 0x0001e20000000a00 */
[----:B------:R-:W-:Y:S06]  /*0100*/  BAR.SYNC.DEFER_BLOCKING 0x0 ;  /* 0x0000000000007b1d */ /* 0x000fec0000010000 */
[----:B-1----:R-:W2:Y:S01]  /*0110*/  LDG.E.64 R2, desc[UR6][R2.64] ;  /* 0x0000000602027981 */ /* 0x002ea2000c1e1b00 */
[----:B------:R-:W-:-:S03]  /*0120*/  ISETP.GE.U32.AND P0, PT, R0, 0x2, PT ;  /* 0x000000020000780c */ /* 0x000fc60003f06070 */
[----:B--2---:R0:W-:Y:S01]  /*0130*/  STS.64 [R9], R2 ;  /* 0x0000000209007388 */ /* 0x0041e20000000a00 */
[----:B------:R-:W-:Y:S09]  /*0140*/  BAR.SYNC.DEFER_BLOCKING 0x0 ;  /* 0x0000000000007b1d */ /* 0x000ff20000010000 */
[----:B------:R-:W-:Y:S05]  /*0150*/  @!P0 BRA `(.L_x_3) ;  /* 0x0000000000388947 */ /* 0x000fea0003800000 */
.L_x_6:
[--C-:B------:R-:W-:Y:S01]  /*0160*/  IMAD.MOV.U32 R6, RZ, RZ, R0.reuse ;  /* 0x000000ffff067224 */ /* 0x100fe200078e0000 */
[----:B------:R-:W-:Y:S01]  /*0170*/  SHF.R.U32.HI R0, RZ, 0x1, R0 ;  /* 0x00000001ff007819 */ /* 0x000fe20000011600 */
[----:B------:R-:W-:Y:S03]  /*0180*/  BSSY.RECONVERGENT B0, `(.L_x_4) ;  /* 0x0000008000007945 */ /* 0x000fe60003800200 */
[----:B------:R-:W-:-:S13]  /*0190*/  ISETP.GE.AND P0, PT, R7, R0, PT ;  /* 0x000000000700720c */ /* 0x000fda0003f06270 */
[----:B-1----:R-:W-:Y:S05]  /*01a0*/  @P0 BRA `(.L_x_5) ;  /* 0x0000000000140947 */ /* 0x002fea0003800000 */
[----:B------:R-:W-:Y:S01]  /*01b0*/  IMAD R4, R0, 0x8, R9 ;  /* 0x0000000800047824 */ /* 0x000fe200078e0209 */
[----:B0-----:R-:W-:Y:S05]  /*01c0*/  LDS.64 R2, [R9] ;  /* 0x0000000009027984 */ /* 0x001fea0000000a00 */
[----:B------:R-:W0:Y:S02]  /*01d0*/  LDS.64 R4, [R4] ;  /* 0x0000000004047984 */ /* 0x000e240000000a00 */
[----:B0-----:R-:W-:-:S14]  /*01e0*/  DSETP.GEU.AND P0, PT, R2, R4, PT ;  /* 0x000000040200722a */ /* 0x001fdc0003f0e000 */
[----:B------:R1:W-:Y:S02]  /*01f0*/  @!P0 STS.64 [R9], R4 ;  /* 0x0000000409008388 */ /* 0x0003e40000000a00 */
.L_x_5:
[----:B------:R-:W-:Y:S05]  /*0200*/  BSYNC.RECONVERGENT B0 ;  /* 0x0000000000007941 */ /* 0x000fea0003800200 */
.L_x_4:
[----:B------:R-:W-:Y:S01]  /*0210*/  BAR.SYNC.DEFER_BLOCKING 0x0 ;  /* 0x0000000000007b1d */ /* 0x000fe20000010000 */
[----:B------:R-:W-:-:S13]  /*0220*/  ISETP.GT.U32.AND P0, PT, R6, 0x3, PT ;  /* 0x000000030600780c */ /* 0x000fda0003f04070 */
[----:B------:R-:W-:Y:S05]  /*0230*/  @P0 BRA `(.L_x_6) ;  /* 0xfffffffc00c80947 */ /* 0x000fea000383ffff */
.L_x_3:
[----:B------:R-:W-:-:S13]  /*0240*/  ISETP.NE.AND P0, PT, R7, RZ, PT ;  /* 0x000000ff0700720c */ /* 0x000fda0003f05270 */
[----:B0-----:R-:W0:Y:S01]  /*0250*/  @!P0 S2R R3, SR_CgaCtaId ;  /* 0x0000000000038919 */ /* 0x001e220000008800 */
[----:B------:R-:W-:Y:S01]  /*0260*/  @!P0 MOV R0, 0x400 ;  /* 0x0000040000008802 */ /* 0x000fe20000000f00 */
[----:B-1----:R-:W1:Y:S03]  /*0270*/  @!P0 LDC.64 R4, c[0x4][RZ] ;  /* 0x01000000ff048b82 */ /* 0x002e660000000a00 */
[----:B0-----:R-:W-:-:S06]  /*0280*/  @!P0 LEA R3, R3, R0, 0x18 ;  /* 0x0000000003038211 */ /* 0x001fcc00078ec0ff */
[----:B------:R-:W1:Y:S04]  /*0290*/  @!P0 LDS.64 R2, [R3] ;  /* 0x0000000003028984 */ /* 0x000e680000000a00 */
[----:B-1----:R-:W-:Y:S01]  /*02a0*/  @!P0 STG.E.64 desc[UR6][R4.64], R2 ;  /* 0x0000000204008986 */ /* 0x002fe2000c101b06 */
[----:B------:R-:W-:Y:S06]  /*02b0*/  MEMBAR.SC.GPU ;  /* 0x0000000000007992 */ /* 0x000fec0000002000 */
[----:B------:R-:W-:-:S00]  /*02c0*/  ERRBAR ;  /* 0x00000000000079ab */ /* 0x000fc00000000000 */
[----:B------:R-:W-:Y:S06]  /*02d0*/  CGAERRBAR ;  /* 0x00000000000075ab */ /* 0x000fec0000000000 */
[----:B------:R-:W-:Y:S01]  /*02e0*/  CCTL.IVALL ;  /* 0x00000000ff00798f */ /* 0x000fe20002000000 */
[----:B------:R-:W-:Y:S05]  /*02f0*/  EXIT ;  /* 0x000000000000794d */ /* 0x000fea0003800000 */
.L_x_7:
        /* <DEDUP_REMOVED lines=16> */
.L_x_19:


//--------------------- .text._Z17epsilon_reductionPdS_ --------------------------
	.section	.text._Z17epsilon_reductionPdS_,"ax",@progbits
	.align	128
        .global         _Z17epsilon_reductionPdS_
        .type           _Z17epsilon_reductionPdS_,@function
        .size           _Z17epsilon_reductionPdS_,(.L_x_20 - _Z17epsilon_reductionPdS_)
        .other          _Z17epsilon_reductionPdS_,@"STO_CUDA_ENTRY STV_DEFAULT"
_Z17epsilon_reductionPdS_:
.text._Z17epsilon_reductionPdS_:
[----:B------:R-:W-:Y:S01]  /*0000*/  LDC R1, c[0x0][0x37c] ;  /* 0x0000df00ff017b82 */ /* 0x000fe20000000800 */
[----:B------:R-:W0:Y:S07]  /*0010*/  S2R R3, SR_TID.X ;  /* 0x0000000000037919 */ /* 0x000e2e0000002100 */
[----:B------:R-:W1:Y:S01]  /*0020*/  LDC.64 R8, c[0x0][0x380] ;  /* 0x0000e000ff087b82 */ /* 0x000e620000000a00 */
[----:B------:R-:W0:Y:S01]  /*0030*/  LDCU UR8, c[0x0][0x360] ;  /* 0x00006c00ff0877ac */ /* 0x000e220008000800 */
[----:B------:R-:W0:Y:S01]  /*0040*/  S2R R0, SR_CTAID.X ;  /* 0x0000000000007919 */ /* 0x000e220000002500 */
[----:B------:R-:W2:Y:S05]  /*0050*/  LDCU.64 UR6, c[0x0][0x358] ;  /* 0x00006b00ff0677ac */ /* 0x000eaa0008000a00 */
[----:B------:R-:W3:Y:S01]  /*0060*/  LDC.64 R10, c[0x0][0x388] ;  /* 0x0000e200ff0a7b82 */ /* 0x000ee20000000a00 */
[----:B0-----:R-:W-:-:S04]  /*0070*/  IMAD R13, R0, UR8, R3 ;  /* 0x00000008000d7c24 */ /* 0x001fc8000f8e0203 */
[----:B-1----:R-:W-:-:S04]  /*0080*/  IMAD.WIDE R8, R13, 0x8, R8 ;  /* 0x000000080d087825 */ /* 0x002fc800078e0208 */
[----:B---3--:R-:W-:Y:S01]  /*0090*/  IMAD.WIDE R10, R13, 0x8, R10 ;  /* 0x000000080d0a7825 */ /* 0x008fe200078e020a */
[----:B--2---:R-:W2:Y:S04]  /*00a0*/  LDG.E.64 R4, desc[UR6][R8.64] ;  /* 0x0000000608047981 */ /* 0x004ea8000c1e1b00 */
[----:B------:R-:W2:Y:S01]  /*00b0*/  LDG.E.64 R6, desc[UR6][R10.64] ;  /* 0x000000060a067981 */ /* 0x000ea2000c1e1b00 */
[----:B------:R-:W0:Y:S01]  /*00c0*/  LDC R15, c[0x0][0x370] ;  /* 0x0000dc00ff0f7b82 */ /* 0x000e220000000800 */
[----:B------:R-:W-:Y:S01]  /*00d0*/  UMOV UR4, 0x400 ;  /* 0x0000040000047882 */ /* 0x000fe20000000000 */
[----:B------:R-:W-:Y:S06]  /*00e0*/  BSSY.RECONVERGENT B0, `(.L_x_8) ;  /* 0x0000014000007945 */ /* 0x000fec0003800200 */
[----:B------:R-:W1:Y:S01]  /*00f0*/  S2UR UR5, SR_CgaCtaId ;  /* 0x00000000000579c3 */ /* 0x000e620000008800 */
[----:B0-----:R-:W-:-:S04]  /*0100*/  IMAD R15, R15, UR8, RZ ;  /* 0x000000080f0f7c24 */ /* 0x001fc8000f8e02ff */
[----:B------:R-:W-:Y:S01]  /*0110*/  IMAD.IADD R13, R15, 0x1, R13 ;  /* 0x000000010f0d7824 */ /* 0x000fe200078e020d */
[----:B-1----:R-:W-:-:S04]  /*0120*/  ULEA UR4, UR5, UR4, 0x18 ;  /* 0x0000000405047291 */ /* 0x002fc8000f8ec0ff */
[----:B------:R-:W-:Y:S02]  /*0130*/  ISETP.GT.AND P0, PT, R13, 0x3d08f, PT ;  /* 0x0003d08f0d00780c */ /* 0x000fe40003f04270 */
[----:B------:R-:W-:Y:S01]  /*0140*/  LEA R2, R3, UR4, 0x3 ;  /* 0x0000000403027c11 */ /* 0x000fe2000f8e18ff */
[----:B--2---:R-:W-:Y:S01]  /*0150*/  DADD R4, R4, -R6 ;  /* 0x0000000004047229 */ /* 0x004fe20000000806 */
[----:B------:R-:W-:-:S07]  /*0160*/  IMAD.U32 R6, RZ, RZ, UR8 ;  /* 0x00000008ff067e24 */ /* 0x000fce000f8e00ff */
[----:B------:R-:W-:-:S07]  /*0170*/  DADD R12, -RZ, |R4| ;  /* 0x00000000ff0c7229 */ /* 0x000fce0000000504 */
[----:B------:R0:W-:Y:S01]  /*0180*/  STS.64 [R2], R12 ;  /* 0x0000000c02007388 */ /* 0x0001e20000000a00 */
[----:B------:R-:W-:Y:S05]  /*0190*/  @P0 BRA `(.L_x_9) ;  /* 0x0000000000200947 */ /* 0x000fea0003800000 */
[----:B------:R-:W-:-:S04]  /*01a0*/  IMAD.WIDE R8, R15, 0x8, R8 ;  /* 0x000000080f087825 */ /* 0x000fc800078e0208 */
[----:B------:R-:W-:Y:S02]  /*01b0*/  IMAD.WIDE R10, R15, 0x8, R10 ;  /* 0x000000080f0a7825 */ /* 0x000fe400078e020a */
[----:B------:R-:W0:Y:S04]  /*01c0*/  LDG.E.64 R8, desc[UR6][R8.64] ;  /* 0x0000000608087981 */ /* 0x000e28000c1e1b00 */
[----:B------:R-:W0:Y:S02]  /*01d0*/  LDG.E.64 R10, desc[UR6][R10.64] ;  /* 0x000000060a0a7981 */ /* 0x000e24000c1e1b00 */
[----:B0-----:R-:W-:-:S08]  /*01e0*/  DADD R12, R8, -R10 ;  /* 0x00000000080c7229 */ /* 0x001fd0000000080a */
[----:B------:R-:W-:-:S14]  /*01f0*/  DSETP.GEU.AND P0, PT, |R4|, |R12|, PT ;  /* 0x4000000c0400722a */ /* 0x000fdc0003f0e200 */
[----:B------:R-:W-:-:S07]  /*0200*/  @!P0 DADD R12, -RZ, |R12| ;  /* 0x00000000ff0c8229 */ /* 0x000fce000000050c */
[----:B------:R1:W-:Y:S04]  /*0210*/  @!P0 STS.64 [R2], R12 ;  /* 0x0000000c02008388 */ /* 0x0003e80000000a00 */
.L_x_9:
[----:B------:R-:W-:Y:S05]  /*0220*/  BSYNC.RECONVERGENT B0 ;  /* 0x0000000000007941 */ /* 0x000fea0003800200 */
.L_x_8:
[----:B------:R-:W-:Y:S01]  /*0230*/  BAR.SYNC.DEFER_BLOCKING 0x0 ;  /* 0x0000000000007b1d */ /* 0x000fe20000010000 */
[----:B------:R-:W-:-:S13]  /*0240*/  ISETP.GE.U32.AND P0, PT, R6, 0x2, PT ;  /* 0x000000020600780c */ /* 0x000fda0003f06070 */
[----:B------:R-:W-:Y:S05]  /*0250*/  @!P0 BRA `(.L_x_10) ;  /* 0x0000000000388947 */ /* 0x000fea0003800000 */
.L_x_13:
[----:B------:R-:W-:Y:S01]  /*0260*/  MOV R7, R6 ;  /* 0x0000000600077202 */ /* 0x000fe20000000f00 */
[----:B------:R-:W-:Y:S01]  /*0270*/  BSSY.RECONVERGENT B0, `(.L_x_11) ;  /* 0x0000009000007945 */ /* 0x000fe20003800200 */
[----:B------:R-:W-:-:S04]  /*0280*/  SHF.R.U32.HI R6, RZ, 0x1, R6 ;  /* 0x00000001ff067819 */ /* 0x000fc80000011606 */
[----:B------:R-:W-:-:S13]  /*0290*/  ISETP.GE.U32.AND P0, PT, R3, R6, PT ;  /* 0x000000060300720c */ /* 0x000fda0003f06070 */
[----:B--2---:R-:W-:Y:S05]  /*02a0*/  @P0 BRA `(.L_x_12) ;  /* 0x0000000000140947 */ /* 0x004fea0003800000 */
[----:B------:R-:W-:Y:S01]  /*02b0*/  LEA R8, R6, R2, 0x3 ;  /* 0x0000000206087211 */ /* 0x000fe200078e18ff */
[----:B------:R-:W-:Y:S05]  /*02c0*/  LDS.64 R4, [R2] ;  /* 0x0000000002047984 */ /* 0x000fea0000000a00 */
[----:B------:R-:W2:Y:S02]  /*02d0*/  LDS.64 R8, [R8] ;  /* 0x0000000008087984 */ /* 0x000ea40000000a00 */
[----:B--2---:R-:W-:-:S14]  /*02e0*/  DSETP.GEU.AND P0, PT, R4, R8, PT ;  /* 0x000000080400722a */ /* 0x004fdc0003f0e000 */
[----:B------:R2:W-:Y:S02]  /*02f0*/  @!P0 STS.64 [R2], R8 ;  /* 0x0000000802008388 */ /* 0x0005e40000000a00 */
.L_x_12:
[----:B------:R-:W-:Y:S05]  /*0300*/  BSYNC.RECONVERGENT B0 ;  /* 0x0000000000007941 */ /* 0x000fea0003800200 */
.L_x_11:
[----:B------:R-:W-:Y:S01]  /*0310*/  BAR.SYNC.DEFER_BLOCKING 0x0 ;  /* 0x0000000000007b1d */ /* 0x000fe20000010000 */
[----:B------:R-:W-:-:S13]  /*0320*/  ISETP.GT.U32.AND P0, PT, R7, 0x3, PT ;  /* 0x000000030700780c */ /* 0x000fda0003f04070 */
[----:B------:R-:W-:Y:S05]  /*0330*/  @P0 BRA `(.L_x_13) ;  /* 0xfffffffc00c80947 */ /* 0x000fea000383ffff */
.L_x_10:
[----:B------:R-:W-:-:S13]  /*0340*/  ISETP.NE.AND P0, PT, R3, RZ, PT ;  /* 0x000000ff0300720c */ /* 0x000fda0003f05270 */
[----:B------:R-:W-:Y:S05]  /*0350*/  @P0 EXIT ;  /* 0x000000000000094d */ /* 0x000fea0003800000 */
[----:B------:R-:W3:Y:S01]  /*0360*/  S2UR UR5, SR_CgaCtaId ;  /* 0x00000000000579c3 */ /* 0x000ee20000008800 */
[----:B------:R-:W-:-:S07]  /*0370*/  UMOV UR4, 0x400 ;  /* 0x0000040000047882 */ /* 0x000fce0000000000 */
[----:B------:R-:W4:Y:S01]  /*0380*/  LDC.64 R4, c[0x4][0x10] ;  /* 0x01000400ff047b82 */ /* 0x000f220000000a00 */
[----:B---3--:R-:W-:Y:S01]  /*0390*/  ULEA UR4, UR5, UR4, 0x18 ;  /* 0x0000000405047291 */ /* 0x008fe2000f8ec0ff */
[----:B----4-:R-:W-:-:S08]  /*03a0*/  IMAD.WIDE.U32 R4, R0, 0x8, R4 ;  /* 0x0000000800047825 */ /* 0x010fd000078e0004 */
[----:B012---:R-:W0:Y:S04]  /*03b0*/  LDS.64 R2, [UR4] ;  /* 0x00000004ff027984 */ /* 0x007e280008000a00 */
[----:B0-----:R-:W-:Y:S01]  /*03c0*/  STG.E.64 desc[UR6][R4.64], R2 ;  /* 0x0000000204007986 */ /* 0x001fe2000c101b06 */
[----:B------:R-:W-:Y:S05]  /*03d0*/  EXIT ;  /* 0x000000000000794d */ /* 0x000fea0003800000 */
.L_x_14:
        /* <DEDUP_REMOVED lines=10> */
.L_x_20:


//--------------------- .text._Z9copy_gridPdS_    --------------------------
	.section	.text._Z9copy_gridPdS_,"ax",@progbits
	.align	128
        .global         _Z9copy_gridPdS_
        .type           _Z9copy_gridPdS_,@function
        .size           _Z9copy_gridPdS_,(.L_x_21 - _Z9copy_gridPdS_)
        .other          _Z9copy_gridPdS_,@"STO_CUDA_ENTRY STV_DEFAULT"
_Z9copy_gridPdS_:
.text._Z9copy_gridPdS_:
        /* <DEDUP_REMOVED lines=8> */
[----:B0-----:R-:W-:-:S05]  /*0080*/  IMAD R5, R2, UR5, R5 ;  /* 0x0000000502057c24 */ /* 0x001fca000f8e0205 */
[----:B------:R-:W-:Y:S01]  /*0090*/  ISETP.GT.U32.AND P0, PT, R5, 0x1f3, PT ;  /* 0x000001f30500780c */ /* 0x000fe20003f04070 */
[----:B-1----:R-:W-:-:S05]  /*00a0*/  IMAD R0, R3, UR4, R0 ;  /* 0x0000000403007c24 */ /* 0x002fca000f8e0200 */
[----:B------:R-:W-:-:S13]  /*00b0*/  ISETP.GT.OR P0, PT, R0, 0x1f3, P0 ;  /* 0x000001f30000780c */ /* 0x000fda0000704670 */
[----:B------:R-:W-:Y:S05]  /*00c0*/  @P0 BRA `(.L_x_16) ;  /* 0x0000000000200947 */ /* 0x000fea0003800000 */
[----:B------:R-:W0:Y:S01]  /*00d0*/  LDC.64 R2, c[0x0][0x380] ;  /* 0x0000e000ff027b82 */ /* 0x000e220000000a00 */
[----:B------:R-:W1:Y:S01]  /*00e0*/  LDCU.64 UR4, c[0x0][0x358] ;  /* 0x00006b00ff0477ac */ /* 0x000e620008000a00 */
[----:B------:R-:W-:-:S06]  /*00f0*/  IMAD R7, R5, 0x1f4, R0 ;  /* 0x000001f405077824 */ /* 0x000fcc00078e0200 */
[----:B------:R-:W2:Y:S01]  /*0100*/  LDC.64 R4, c[0x0][0x388] ;  /* 0x0000e200ff047b82 */ /* 0x000ea20000000a00 */
[----:B0-----:R-:W-:-:S06]  /*0110*/  IMAD.WIDE R2, R7, 0x8, R2 ;  /* 0x0000000807027825 */ /* 0x001fcc00078e0202 */
[----:B-1----:R-:W3:Y:S01]  /*0120*/  LDG.E.64 R2, desc[UR4][R2.64] ;  /* 0x0000000402027981 */ /* 0x002ee2000c1e1b00 */
[----:B--2---:R-:W-:-:S05]  /*0130*/  IMAD.WIDE R4, R7, 0x8, R4 ;  /* 0x0000000807047825 */ /* 0x004fca00078e0204 */
[----:B---3--:R0:W-:Y:S02]  /*0140*/  STG.E.64 desc[UR4][R4.64], R2 ;  /* 0x0000000204007986 */ /* 0x0081e4000c101b04 */
.L_x_16:
[----:B------:R-:W-:Y:S05]  /*0150*/  BSYNC.RECONVERGENT B0 ;  /* 0x0000000000007941 */ /* 0x000fea0003800200 */
.L_x_15:
[----:B------:R-:W-:Y:S06]  /*0160*/  BAR.SYNC.DEFER_BLOCKING 0x0 ;  /* 0x0000000000007b1d */ /* 0x000fec0000010000 */
[----:B------:R-:W-:Y:S05]  /*0170*/  EXIT ;  /* 0x000000000000794d */ /* 0x000fea0003800000 */
.L_x_17:
        /* <DEDUP_REMOVED lines=16> */
.L_x_21:


//--------------------- .nv.shared.reserved.0     --------------------------
	.section	.nv.shared.reserved.0,"aw",@nobits
	.weak		__nv_reservedSMEM_offset_0_alias
	.size		__nv_reservedSMEM_offset_0_alias, 0, 64
	.other		__nv_reservedSMEM_offset_0_alias,@"STO_CUDA_RESERVED_SHARED STV_DEFAULT"
__nv_reservedSMEM_offset_0_alias:
	.zero		0
	.zero		64


//--------------------- .nv.global                --------------------------
	.section	.nv.global,"aw",@nobits
	.align	8
.nv.global:
	.type		d_epsilon,@object
	.size		d_epsilon,(d_epsilon_reduction_results - d_epsilon)
d_epsilon:
	.zero		8
	.type		d_epsilon_reduction_results,@object
	.size		d_epsilon_reduction_results,(d_epsilon_reduction - d_epsilon_reduction_results)
d_epsilon_reduction_results:
	.zero		8192
	.type		d_epsilon_reduction,@object
	.size		d_epsilon_reduction,(.L_1 - d_epsilon_reduction)
d_epsilon_reduction:
	.zero		2000000
.L_1:


//--------------------- .nv.shared._Z25epsilon_reduction_resultsv --------------------------
	.section	.nv.shared._Z25epsilon_reduction_resultsv,"aw",@nobits
	.sectionflags	@""
	.align	8
.nv.shared._Z25epsilon_reduction_resultsv:
	.zero		9216


//--------------------- .nv.shared._Z17epsilon_reductionPdS_ --------------------------
	.section	.nv.shared._Z17epsilon_reductionPdS_,"aw",@nobits
	.sectionflags	@""
	.align	8
.nv.shared._Z17epsilon_reductionPdS_:
	.zero		9216


//--------------------- .nv.constant0._Z18calculate_solutionPdS_ --------------------------
	.section	.nv.constant0._Z18calculate_solutionPdS_,"a",@progbits
	.sectionflags	@""
	.align	4
.nv.constant0._Z18calculate_solutionPdS_:
	.zero		912


//--------------------- .nv.constant0._Z25epsilon_reduction_resultsv --------------------------
	.section	.nv.constant0._Z25epsilon_reduction_resultsv,"a",@progbits
	.sectionflags	@""
	.align	4
.nv.constant0._Z25epsilon_reduction_resultsv:
	.zero		896


//--------------------- .nv.constant0._Z17epsilon_reductionPdS_ --------------------------
	.section	.nv.constant0._Z17epsilon_reductionPdS_,"a",@progbits
	.sectionflags	@""
	.align	4
.nv.constant0._Z17epsilon_reductionPdS_:
	.zero		912


//--------------------- .nv.constant0._Z9copy_gridPdS_ --------------------------
	.section	.nv.constant0._Z9copy_gridPdS_,"a",@progbits
	.sectionflags	@""
	.align	4
.nv.constant0._Z9copy_gridPdS_:
	.zero		912


//--------------------- SYMBOLS --------------------------

	.type		.nv.reservedSmem.offset0,@object
	.size		.nv.reservedSmem.offset0,0x4
	.type		.nv.reservedSmem.cap,@object
	.size		.nv.reservedSmem.cap,0x4
